//
// Generated by NVIDIA NVVM Compiler
//
// Compiler Build ID: CL-36424714
// Cuda compilation tools, release 13.0, V13.0.88
// Based on NVVM 20.0.0
//

.version 9.0
.target sm_100
.address_size 64

	// .globl	_Z17vector_add_kerneliPKiS0_Pi

.visible .entry _Z17vector_add_kerneliPKiS0_Pi(
	.param .u32 _Z17vector_add_kerneliPKiS0_Pi_param_0,
	.param .u64 .ptr .align 1 _Z17vector_add_kerneliPKiS0_Pi_param_1,
	.param .u64 .ptr .align 1 _Z17vector_add_kerneliPKiS0_Pi_param_2,
	.param .u64 .ptr .align 1 _Z17vector_add_kerneliPKiS0_Pi_param_3
)
{
	.reg .pred 	%p<2>;
	.reg .b32 	%r<9>;
	.reg .b64 	%rd<11>;

	ld.param.u32 	%r2, [_Z17vector_add_kerneliPKiS0_Pi_param_0];
	ld.param.u64 	%rd1, [_Z17vector_add_kerneliPKiS0_Pi_param_1];
	ld.param.u64 	%rd2, [_Z17vector_add_kerneliPKiS0_Pi_param_2];
	ld.param.u64 	%rd3, [_Z17vector_add_kerneliPKiS0_Pi_param_3];
	mov.u32 	%r3, %tid.x;
	mov.u32 	%r4, %ntid.x;
	mov.u32 	%r5, %ctaid.x;
	mad.lo.s32 	%r1, %r4, %r5, %r3;
	setp.ge.s32 	%p1, %r1, %r2;
	@%p1 bra 	$L__BB0_2;
	cvta.to.global.u64 	%rd4, %rd1;
	cvta.to.global.u64 	%rd5, %rd2;
	cvta.to.global.u64 	%rd6, %rd3;
	mul.wide.s32 	%rd7, %r1, 4;
	add.s64 	%rd8, %rd4, %rd7;
	ld.global.u32 	%r6, [%rd8];
	add.s64 	%rd9, %rd5, %rd7;
	ld.global.u32 	%r7, [%rd9];
	add.s32 	%r8, %r7, %r6;
	add.s64 	%rd10, %rd6, %rd7;
	st.global.u32 	[%rd10], %r8;
$L__BB0_2:
	ret;

}


// ===== COMPILED SASS (sm_100) =====

	.target	sm_100

	.elftype	@"ET_EXEC"


//--------------------- .note.nv.tkinfo           --------------------------
	.section	.note.nv.tkinfo,"",@"SHT_NOTE"
	.sectionflags	@"SHF_NOTE_NV_TKINFO"
	.tkinfo
        /*0018*/ 	.word	0x00000002
        /*0030*/ 	.string	""
        /*0030*/ 	.string	"ptxas"
        /*0030*/ 	.string	"Cuda compilation tools, release 13.0, V13.0.88"
        /*0030*/ 	.string	"Build cuda_13.0.r13.0/compiler.36424714_0"
        /*0030*/ 	.string	"-arch sm_100 -m 64 "



//--------------------- .note.nv.cuinfo           --------------------------
	.section	.note.nv.cuinfo,"",@"SHT_NOTE"
	.sectionflags	@"SHF_NOTE_NV_CUINFO"
        /*0018*/ 	.short	0x0002
        /*001a*/ 	.short	0x0064
        /*001c*/ 	.short	0x0082
	.zero		2


//--------------------- .nv.info                  --------------------------
	.section	.nv.info,"",@"SHT_CUDA_INFO"
	.align	4


	//----- nvinfo : EIATTR_REGCOUNT
	.align		4
        /*0000*/ 	.byte	0x04, 0x2f
        /*0002*/ 	.short	(.L_1 - .L_0)
	.align		4
.L_0:
        /*0004*/ 	.word	index@(_Z17vector_add_kerneliPKiS0_Pi)
        /*0008*/ 	.word	0x0000000c


	//----- nvinfo : EIATTR_FRAME_SIZE
	.align		4
.L_1:
        /*000c*/ 	.byte	0x04, 0x11
        /*000e*/ 	.short	(.L_3 - .L_2)
	.align		4
.L_2:
        /*0010*/ 	.word	index@(_Z17vector_add_kerneliPKiS0_Pi)
        /*0014*/ 	.word	0x00000000


	//----- nvinfo : EIATTR_MIN_STACK_SIZE
	.align		4
.L_3:
        /*0018*/ 	.byte	0x04, 0x12
        /*001a*/ 	.short	(.L_5 - .L_4)
	.align		4
.L_4:
        /*001c*/ 	.word	index@(_Z17vector_add_kerneliPKiS0_Pi)
        /*0020*/ 	.word	0x00000000
.L_5:


//--------------------- .nv.compat                --------------------------
	.section	.nv.compat,"",@"SHT_CUDA_COMPAT_INFO"
	.align	4
        /*0000*/ 	.byte	0x02, 0x09, 0x00, 0x00, 0x02, 0x02, 0x01, 0x00, 0x02, 0x05, 0x05, 0x00, 0x03, 0x07, 0x01, 0x01
        /*0010*/ 	.byte	0x02, 0x03, 0x00, 0x00, 0x02, 0x06, 0x01, 0x00, 0x04, 0x0b, 0x08, 0x00, 0x09, 0x00, 0x00, 0x00
        /*0020*/ 	.byte	0x00, 0x00, 0x00, 0x00


//--------------------- .nv.info._Z17vector_add_kerneliPKiS0_Pi --------------------------
	.section	.nv.info._Z17vector_add_kerneliPKiS0_Pi,"",@"SHT_CUDA_INFO"
	.sectionflags	@""
	.align	4


	//----- nvinfo : EIATTR_CUDA_API_VERSION
	.align		4
        /*0000*/ 	.byte	0x04, 0x37
        /*0002*/ 	.short	(.L_7 - .L_6)
.L_6:
        /*0004*/ 	.word	0x00000082


	//----- nvinfo : EIATTR_KPARAM_INFO
	.align		4
.L_7:
        /*0008*/ 	.byte	0x04, 0x17
        /*000a*/ 	.short	(.L_9 - .L_8)
.L_8:
        /*000c*/ 	.word	0x00000000
        /*0010*/ 	.short	0x0003
        /*0012*/ 	.short	0x0018
        /*0014*/ 	.byte	0x00, 0xf5, 0x21, 0x00


	//----- nvinfo : EIATTR_KPARAM_INFO
	.align		4
.L_9:
        /*0018*/ 	.byte	0x04, 0x17
        /*001a*/ 	.short	(.L_11 - .L_10)
.L_10:
        /*001c*/ 	.word	0x00000000
        /*0020*/ 	.short	0x0002
        /*0022*/ 	.short	0x0010
        /*0024*/ 	.byte	0x00, 0xf5, 0x21, 0x00


	//----- nvinfo : EIATTR_KPARAM_INFO
	.align		4
.L_11:
        /*0028*/ 	.byte	0x04, 0x17
        /*002a*/ 	.short	(.L_13 - .L_12)
.L_12:
        /*002c*/ 	.word	0x00000000
        /*0030*/ 	.short	0x0001
        /*0032*/ 	.short	0x0008
        /*0034*/ 	.byte	0x00, 0xf5, 0x21, 0x00


	//----- nvinfo : EIATTR_KPARAM_INFO
	.align		4
.L_13:
        /*0038*/ 	.byte	0x04, 0x17
        /*003a*/ 	.short	(.L_15 - .L_14)
.L_14:
        /*003c*/ 	.word	0x00000000
        /*0040*/ 	.short	0x0000
        /*0042*/ 	.short	0x0000
        /*0044*/ 	.byte	0x00, 0xf0, 0x11, 0x00


	//----- nvinfo : EIATTR_SPARSE_MMA_MASK
	.align		4
.L_15:
        /*0048*/ 	.byte	0x03, 0x50
        /*004a*/ 	.short	0x0000


	//----- nvinfo : EIATTR_MAXREG_COUNT
	.align		4
        /*004c*/ 	.byte	0x03, 0x1b
        /*004e*/ 	.short	0x00ff


	//----- nvinfo : EIATTR_MERCURY_ISA_VERSION
	.align		4
        /*0050*/ 	.byte	0x03, 0x5f
        /*0052*/ 	.short	0x0101


	//----- nvinfo : EIATTR_VRC_CTA_INIT_COUNT
	.align		4
        /*0054*/ 	.byte	0x02, 0x4a
	.zero		1
	.zero		1


	//----- nvinfo : EIATTR_EXIT_INSTR_OFFSETS
	.align		4
        /*0058*/ 	.byte	0x04, 0x1c
        /*005a*/ 	.short	(.L_17 - .L_16)


	//   ....[0]....
.L_16:
        /*005c*/ 	.word	0x00000070


	//   ....[1]....
        /*0060*/ 	.word	0x00000130


	//----- nvinfo : EIATTR_CBANK_PARAM_SIZE
	.align		4
.L_17:
        /*0064*/ 	.byte	0x03, 0x19
        /*0066*/ 	.short	0x0020


	//----- nvinfo : EIATTR_PARAM_CBANK
	.align		4
        /*0068*/ 	.byte	0x04, 0x0a
        /*006a*/ 	.short	(.L_19 - .L_18)
	.align		4
.L_18:
        /*006c*/ 	.word	index@(.nv.constant0._Z17vector_add_kerneliPKiS0_Pi)
        /*0070*/ 	.short	0x0380
        /*0072*/ 	.short	0x0020


	//----- nvinfo : EIATTR_SW_WAR
	.align		4
.L_19:
        /*0074*/ 	.byte	0x04, 0x36
        /*0076*/ 	.short	(.L_21 - .L_20)
.L_20:
        /*0078*/ 	.word	0x00000008
.L_21:


//--------------------- .nv.callgraph             --------------------------
	.section	.nv.callgraph,"",@"SHT_CUDA_CALLGRAPH"
	.align	4
	.sectionentsize	8
	.align		4
        /*0000*/ 	.word	0x00000000
	.align		4
        /*0004*/ 	.word	0xffffffff
	.align		4
        /*0008*/ 	.word	0x00000000
	.align		4
        /*000c*/ 	.word	0xfffffffe
	.align		4
        /*0010*/ 	.word	0x00000000
	.align		4
        /*0014*/ 	.word	0xfffffffd
	.align		4
        /*0018*/ 	.word	0x00000000
	.align		4
        /*001c*/ 	.word	0xfffffffc


//--------------------- .text._Z17vector_add_kerneliPKiS0_Pi --------------------------
	.section	.text._Z17vector_add_kerneliPKiS0_Pi,"ax",@progbits
	.align	128
        .global         _Z17vector_add_kerneliPKiS0_Pi
        .type           _Z17vector_add_kerneliPKiS0_Pi,@function
        .size           _Z17vector_add_kerneliPKiS0_Pi,(.L_x_1 - _Z17vector_add_kerneliPKiS0_Pi)
        .other          _Z17vector_add_kerneliPKiS0_Pi,@"STO_CUDA_ENTRY STV_DEFAULT"
_Z17vector_add_kerneliPKiS0_Pi:
.text._Z17vector_add_kerneliPKiS0_Pi:
[----:B------:R-:W-:Y:S01]  /*0000*/  LDC R1, c[0x0][0x37c] ;  /* 0x0000df00ff017b82 */ /* 0x000fe20000000800 */
[----:B------:R-:W0:Y:S01]  /*0010*/  S2R R9, SR_TID.X ;  /* 0x0000000000097919 */ /* 0x000e220000002100 */
[----:B------:R-:W0:Y:S01]  /*0020*/  LDCU UR4, c[0x0][0x360] ;  /* 0x00006c00ff0477ac */ /* 0x000e220008000800 */
[----:B------:R-:W0:Y:S01]  /*0030*/  S2R R0, SR_CTAID.X ;  /* 0x0000000000007919 */ /* 0x000e220000002500 */
[----:B------:R-:W1:Y:S01]  /*0040*/  LDCU UR5, c[0x0][0x380] ;  /* 0x00007000ff0577ac */ /* 0x000e620008000800 */
[----:B0-----:R-:W-:-:S05]  /*0050*/  IMAD R9, R0, UR4, R9 ;  /* 0x0000000400097c24 */ /* 0x001fca000f8e0209 */
[----:B-1----:R-:W-:-:S13]  /*0060*/  ISETP.GE.AND P0, PT, R9, UR5, PT ;  /* 0x0000000509007c0c */ /* 0x002fda000bf06270 */
[----:B------:R-:W-:Y:S05]  /*0070*/  @P0 EXIT ;  /* 0x000000000000094d */ /* 0x000fea0003800000 */
[----:B------:R-:W0:Y:S01]  /*0080*/  LDC.64 R2, c[0x0][0x388] ;  /* 0x0000e200ff027b82 */ /* 0x000e220000000a00 */
[----:B------:R-:W1:Y:S07]  /*0090*/  LDCU.64 UR4, c[0x0][0x358] ;  /* 0x00006b00ff0477ac */ /* 0x000e6e0008000a00 */
[----:B------:R-:W2:Y:S08]  /*00a0*/  LDC.64 R4, c[0x0][0x390] ;  /* 0x0000e400ff047b82 */ /* 0x000eb00000000a00 */
[----:B------:R-:W3:Y:S01]  /*00b0*/  LDC.64 R6, c[0x0][0x398] ;  /* 0x0000e600ff067b82 */ /* 0x000ee20000000a00 */
[----:B0-----:R-:W-:-:S06]  /*00c0*/  IMAD.WIDE R2, R9, 0x4, R2 ;  /* 0x0000000409027825 */ /* 0x001fcc00078e0202 */
[----:B-1----:R-:W4:Y:S01]  /*00d0*/  LDG.E R2, desc[UR4][R2.64] ;  /* 0x0000000402027981 */ /* 0x002f22000c1e1900 */
[----:B--2---:R-:W-:-:S06]  /*00e0*/  IMAD.WIDE R4, R9, 0x4, R4 ;  /* 0x0000000409047825 */ /* 0x004fcc00078e0204 */
[----:B------:R-:W4:Y:S01]  /*00f0*/  LDG.E R5, desc[UR4][R4.64] ;  /* 0x0000000404057981 */ /* 0x000f22000c1e1900 */
[----:B---3--:R-:W-:Y:S01]  /*0100*/  IMAD.WIDE R6, R9, 0x4, R6 ;  /* 0x0000000409067825 */ /* 0x008fe200078e0206 */
[----:B----4-:R-:W-:-:S05]  /*0110*/  IADD3 R9, PT, PT, R2, R5, RZ ;  /* 0x0000000502097210 */ /* 0x010fca0007ffe0ff */
[----:B------:R-:W-:Y:S01]  /*0120*/  STG.E desc[UR4][R6.64], R9 ;  /* 0x0000000906007986 */ /* 0x000fe2000c101904 */
[----:B------:R-:W-:Y:S05]  /*0130*/  EXIT ;  /* 0x000000000000794d */ /* 0x000fea0003800000 */
.L_x_0:
[----:B------:R-:W-:-:S00]  /*0140*/  BRA `(.L_x_0) ;  /* 0xfffffffc00fc7947 */ /* 0x000fc0000383ffff */
[----:B------:R-:W-:-:S00]  /*0150*/  NOP ;  /* 0x0000000000007918 */ /* 0x000fc00000000000 */
        /* <DEDUP_REMOVED lines=10> */
.L_x_1:


//--------------------- .nv.shared.reserved.0     --------------------------
	.section	.nv.shared.reserved.0,"aw",@nobits
	.weak		__nv_reservedSMEM_offset_0_alias
	.size		__nv_reservedSMEM_offset_0_alias, 0, 64
	.other		__nv_reservedSMEM_offset_0_alias,@"STO_CUDA_RESERVED_SHARED STV_DEFAULT"
__nv_reservedSMEM_offset_0_alias:
	.zero		0
	.zero		64


//--------------------- .nv.constant0._Z17vector_add_kerneliPKiS0_Pi --------------------------
	.section	.nv.constant0._Z17vector_add_kerneliPKiS0_Pi,"a",@progbits
	.sectionflags	@""
	.align	4
.nv.constant0._Z17vector_add_kerneliPKiS0_Pi:
	.zero		928


//--------------------- SYMBOLS --------------------------

	.type		.nv.reservedSmem.offset0,@object
	.size		.nv.reservedSmem.offset0,0x4
